	.headerflags	@"EF_CUDA_TEXMODE_UNIFIED EF_CUDA_64BIT_ADDRESS EF_CUDA_ACCELERATORS EF_CUDA_SM90 EF_CUDA_VIRTUAL_SM(EF_CUDA_SM90)"
	.elftype	@"ET_EXEC"


//--------------------- .nv.info                  --------------------------
	.section	.nv.info,"",@"SHT_CUDA_INFO"
	.align	4


	//----- nvinfo : EIATTR_REGCOUNT
	.align		4
        /*0000*/ 	.byte	0x04, 0x2f
        /*0002*/ 	.short	(.L_1 - .L_0)
	.align		4
.L_0:
        /*0004*/ 	.word	index@(triton_poi_fused_add_relu_threshold_backward_2)
        /*0008*/ 	.word	0x00000011


	//----- nvinfo : EIATTR_MIN_STACK_SIZE
	.align		4
.L_1:
        /*000c*/ 	.byte	0x04, 0x12
        /*000e*/ 	.short	(.L_3 - .L_2)
	.align		4
.L_2:
        /*0010*/ 	.word	index@(triton_poi_fused_add_relu_threshold_backward_2)
        /*0014*/ 	.word	0x00000000


	//----- nvinfo : EIATTR_FRAME_SIZE
	.align		4
.L_3:
        /*0018*/ 	.byte	0x04, 0x11
        /*001a*/ 	.short	(.L_5 - .L_4)
	.align		4
.L_4:
        /*001c*/ 	.word	index@(triton_poi_fused_add_relu_threshold_backward_2)
        /*0020*/ 	.word	0x00000000


	//----- nvinfo : EIATTR_MIN_STACK_SIZE
	.align		4
.L_5:
        /*0024*/ 	.byte	0x04, 0x12
        /*0026*/ 	.short	(.L_7 - .L_6)
	.align		4
.L_6:
        /*0028*/ 	.word	index@(triton_poi_fused_add_relu_threshold_backward_2)
        /*002c*/ 	.word	0x00000000
.L_7:


//--------------------- .nv.info.triton_poi_fused_add_relu_threshold_backward_2 --------------------------
	.section	.nv.info.triton_poi_fused_add_relu_threshold_backward_2,"",@"SHT_CUDA_INFO"
	.sectionflags	@""
	.align	4


	//----- nvinfo : EIATTR_CUDA_API_VERSION
	.align		4
        /*0000*/ 	.byte	0x04, 0x37
        /*0002*/ 	.short	(.L_9 - .L_8)
.L_8:
        /*0004*/ 	.word	0x0000007c


	//----- nvinfo : EIATTR_KPARAM_INFO
	.align		4
.L_9:
        /*0008*/ 	.byte	0x04, 0x17
        /*000a*/ 	.short	(.L_11 - .L_10)
.L_10:
        /*000c*/ 	.word	0x00000000
        /*0010*/ 	.short	0x0005
        /*0012*/ 	.short	0x0028
        /*0014*/ 	.byte	0x00, 0xf0, 0x11, 0x00


	//----- nvinfo : EIATTR_KPARAM_INFO
	.align		4
.L_11:
        /*0018*/ 	.byte	0x04, 0x17
        /*001a*/ 	.short	(.L_13 - .L_12)
.L_12:
        /*001c*/ 	.word	0x00000000
        /*0020*/ 	.short	0x0004
        /*0022*/ 	.short	0x0020
        /*0024*/ 	.byte	0x00, 0xf4, 0x21, 0x00


	//----- nvinfo : EIATTR_KPARAM_INFO
	.align		4
.L_13:
        /*0028*/ 	.byte	0x04, 0x17
        /*002a*/ 	.short	(.L_15 - .L_14)
.L_14:
        /*002c*/ 	.word	0x00000000
        /*0030*/ 	.short	0x0003
        /*0032*/ 	.short	0x0018
        /*0034*/ 	.byte	0x00, 0xf4, 0x21, 0x00


	//----- nvinfo : EIATTR_KPARAM_INFO
	.align		4
.L_15:
        /*0038*/ 	.byte	0x04, 0x17
        /*003a*/ 	.short	(.L_17 - .L_16)
.L_16:
        /*003c*/ 	.word	0x00000000
        /*0040*/ 	.short	0x0002
        /*0042*/ 	.short	0x0010
        /*0044*/ 	.byte	0x00, 0xf4, 0x21, 0x00


	//----- nvinfo : EIATTR_KPARAM_INFO
	.align		4
.L_17:
        /*0048*/ 	.byte	0x04, 0x17
        /*004a*/ 	.short	(.L_19 - .L_18)
.L_18:
        /*004c*/ 	.word	0x00000000
        /*0050*/ 	.short	0x0001
        /*0052*/ 	.short	0x0008
        /*0054*/ 	.byte	0x00, 0xf4, 0x21, 0x00


	//----- nvinfo : EIATTR_KPARAM_INFO
	.align		4
.L_19:
        /*0058*/ 	.byte	0x04, 0x17
        /*005a*/ 	.short	(.L_21 - .L_20)
.L_20:
        /*005c*/ 	.word	0x00000000
        /*0060*/ 	.short	0x0000
        /*0062*/ 	.short	0x0000
        /*0064*/ 	.byte	0x00, 0xf4, 0x21, 0x00


	//----- nvinfo : EIATTR_SPARSE_MMA_MASK
	.align		4
.L_21:
        /*0068*/ 	.byte	0x03, 0x50
        /*006a*/ 	.short	0x0000


	//----- nvinfo : EIATTR_MAXREG_COUNT
	.align		4
        /*006c*/ 	.byte	0x03, 0x1b
        /*006e*/ 	.short	0x00ff


	//----- nvinfo : EIATTR_EXIT_INSTR_OFFSETS
	.align		4
        /*0070*/ 	.byte	0x04, 0x1c
        /*0072*/ 	.short	(.L_23 - .L_22)


	//   ....[0]....
.L_22:
        /*0074*/ 	.word	0x00000270


	//   ....[1]....
        /*0078*/ 	.word	0x00000290


	//----- nvinfo : EIATTR_REQNTID
	.align		4
.L_23:
        /*007c*/ 	.byte	0x04, 0x10
        /*007e*/ 	.short	(.L_25 - .L_24)
.L_24:
        /*0080*/ 	.word	0x00000020
        /*0084*/ 	.word	0x00000001
        /*0088*/ 	.word	0x00000001


	//----- nvinfo : EIATTR_CBANK_PARAM_SIZE
	.align		4
.L_25:
        /*008c*/ 	.byte	0x03, 0x19
        /*008e*/ 	.short	0x002c


	//----- nvinfo : EIATTR_PARAM_CBANK
	.align		4
        /*0090*/ 	.byte	0x04, 0x0a
        /*0092*/ 	.short	(.L_27 - .L_26)
	.align		4
.L_26:
        /*0094*/ 	.word	index@(.nv.constant0.triton_poi_fused_add_relu_threshold_backward_2)
        /*0098*/ 	.short	0x0210
        /*009a*/ 	.short	0x002c


	//----- nvinfo : EIATTR_SW_WAR
	.align		4
.L_27:
        /*009c*/ 	.byte	0x04, 0x36
        /*009e*/ 	.short	(.L_29 - .L_28)
.L_28:
        /*00a0*/ 	.word	0x00000008
.L_29:


//--------------------- .nv.callgraph             --------------------------
	.section	.nv.callgraph,"",@"SHT_CUDA_CALLGRAPH"
	.align	4
	.sectionentsize	8
	.align		4
        /*0000*/ 	.word	0x00000000
	.align		4
        /*0004*/ 	.word	0xffffffff
	.align		4
        /*0008*/ 	.word	0x00000000
	.align		4
        /*000c*/ 	.word	0xfffffffe
	.align		4
        /*0010*/ 	.word	0x00000000
	.align		4
        /*0014*/ 	.word	0xfffffffd
	.align		4
        /*0018*/ 	.word	0x00000000
	.align		4
        /*001c*/ 	.word	0xfffffffc


//--------------------- .text.triton_poi_fused_add_relu_threshold_backward_2 --------------------------
	.section	.text.triton_poi_fused_add_relu_threshold_backward_2,"ax",@progbits
	.align	128
        .global         triton_poi_fused_add_relu_threshold_backward_2
        .type           triton_poi_fused_add_relu_threshold_backward_2,@function
        .size           triton_poi_fused_add_relu_threshold_backward_2,(.L_x_1 - triton_poi_fused_add_relu_threshold_backward_2)
        .other          triton_poi_fused_add_relu_threshold_backward_2,@"STO_CUDA_ENTRY STV_DEFAULT"
triton_poi_fused_add_relu_threshold_backward_2:
.text.triton_poi_fused_add_relu_threshold_backward_2:
[----:B------:R-:W0:Y:S02]  /*0000*/  LDC R1, c[0x0][0x28] ;  /* 0x00000a00ff017b82 */ /* 0x000e240000000800 */
[----:B------:R-:W1:Y:S01]  /*0010*/  S2R R14, SR_TID.X ;  /* 0x00000000000e7919 */ /* 0x000e620000002100 */
[----:B------:R-:W2:Y:S01]  /*0020*/  LDC.64 R4, c[0x0][0x218] ;  /* 0x00008600ff047b82 */ /* 0x000ea20000000a00 */
[----:B------:R-:W-:Y:S01]  /*0030*/  IMAD.MOV.U32 R13, RZ, RZ, RZ ;  /* 0x000000ffff0d7224 */ /* 0x000fe200078e00ff */
[----:B------:R-:W-:Y:S01]  /*0040*/  ULDC.64 UR4, c[0x0][0x208] ;  /* 0x0000820000047ab9 */ /* 0x000fe20000000a00 */
[----:B------:R-:W3:Y:S05]  /*0050*/  S2R R11, SR_CTAID.X ;  /* 0x00000000000b7919 */ /* 0x000eea0000002500 */
[----:B------:R-:W4:Y:S01]  /*0060*/  LDC.64 R2, c[0x0][0x210] ;  /* 0x00008400ff027b82 */ /* 0x000f220000000a00 */
[----:B------:R-:W-:Y:S01]  /*0070*/  IMAD.MOV.U32 R10, RZ, RZ, RZ ;  /* 0x000000ffff0a7224 */ /* 0x000fe200078e00ff */
[----:B------:R-:W-:Y:S01]  /*0080*/  ULDC.64 UR6, c[0x0][0x230] ;  /* 0x00008c0000067ab9 */ /* 0x000fe20000000a00 */
[----:B-1----:R-:W-:-:S02]  /*0090*/  LOP3.LUT R0, R14, 0xf, RZ, 0xc0, !PT ;  /* 0x0000000f0e007812 */ /* 0x002fc400078ec0ff */
[----:B---3--:R-:W-:-:S03]  /*00a0*/  SHF.R.S32.HI R6, RZ, 0x1b, R11 ;  /* 0x0000001bff067819 */ /* 0x008fc6000001140b */
[----:B------:R-:W-:Y:S01]  /*00b0*/  IMAD R11, R11, 0x10, R0 ;  /* 0x000000100b0b7824 */ /* 0x000fe200078e0200 */
[----:B------:R-:W-:-:S03]  /*00c0*/  SGXT R0, R6, 0x1 ;  /* 0x000000010600781a */ /* 0x000fc60000000200 */
[C---:B----4-:R-:W-:Y:S01]  /*00d0*/  IMAD.WIDE R2, R11.reuse, 0x4, R2 ;  /* 0x000000040b027825 */ /* 0x050fe200078e0202 */
[----:B------:R-:W1:Y:S01]  /*00e0*/  LDC.64 R6, c[0x0][0x220] ;  /* 0x00008800ff067b82 */ /* 0x000e620000000a00 */
[----:B------:R-:W-:Y:S02]  /*00f0*/  ISETP.GE.AND P0, PT, R11, 0x10, PT ;  /* 0x000000100b00780c */ /* 0x000fe40003f06270 */
[----:B------:R-:W-:-:S04]  /*0100*/  LEA.HI R0, R0, R11, RZ, 0x2 ;  /* 0x0000000b00007211 */ /* 0x000fc800078f10ff */
[----:B------:R-:W-:Y:S01]  /*0110*/  SHF.R.S32.HI R9, RZ, 0x2, R0 ;  /* 0x00000002ff097819 */ /* 0x000fe20000011400 */
[----:B------:R-:W-:-:S04]  /*0120*/  IMAD.MOV.U32 R0, RZ, RZ, RZ ;  /* 0x000000ffff007224 */ /* 0x000fc800078e00ff */
[----:B--2---:R-:W-:Y:S02]  /*0130*/  IMAD.WIDE R4, R9, 0x4, R4 ;  /* 0x0000000409047825 */ /* 0x004fe400078e0204 */
[----:B------:R-:W2:Y:S01]  /*0140*/  @!P0 LDG.E R0, desc[UR4][R2.64] ;  /* 0x0000000402008981 */ /* 0x000ea2000c1e1900 */
[----:B------:R-:W3:Y:S03]  /*0150*/  LDC.64 R8, c[0x0][0x228] ;  /* 0x00008a00ff087b82 */ /* 0x000ee60000000a00 */
[----:B------:R4:W2:Y:S01]  /*0160*/  @!P0 LDG.E.EL R13, desc[UR4][R4.64] ;  /* 0x00000004040d8981 */ /* 0x0008a2000c2e1900 */
[----:B-1----:R-:W-:-:S05]  /*0170*/  IMAD.WIDE R6, R11, 0x4, R6 ;  /* 0x000000040b067825 */ /* 0x002fca00078e0206 */
[----:B------:R-:W5:Y:S01]  /*0180*/  @!P0 LDG.E R10, desc[UR4][R6.64] ;  /* 0x00000004060a8981 */ /* 0x000f62000c1e1900 */
[----:B------:R-:W-:Y:S02]  /*0190*/  LOP3.LUT P0, RZ, R14, 0x10, RZ, 0xc0, !PT ;  /* 0x000000100eff7812 */ /* 0x000fe4000780c0ff */
[----:B----4-:R-:W-:Y:S02]  /*01a0*/  IADD3 R4, P2, R11, UR6, RZ ;  /* 0x000000060b047c10 */ /* 0x010fe4000ff5e0ff */
[C---:B------:R-:W-:Y:S02]  /*01b0*/  ISETP.LT.AND P0, PT, R11.reuse, 0x10, !P0 ;  /* 0x000000100b00780c */ /* 0x040fe40004701270 */
[C---:B------:R-:W-:Y:S01]  /*01c0*/  LEA.HI.X.SX32 R5, R11.reuse, UR7, 0x1, P2 ;  /* 0x000000070b057c11 */ /* 0x040fe200090f0eff */
[----:B---3--:R-:W-:-:S04]  /*01d0*/  IMAD.WIDE R2, R11, 0x4, R8 ;  /* 0x000000040b027825 */ /* 0x008fc800078e0208 */
[----:B--2---:R-:W-:Y:S01]  /*01e0*/  FADD R12, R13, R0 ;  /* 0x000000000d0c7221 */ /* 0x004fe20000000000 */
[----:B------:R-:W-:-:S04]  /*01f0*/  FSETP.GEU.AND P1, PT, R0, -R13, PT ;  /* 0x8000000d0000720b */ /* 0x000fc80003f2e000 */
[----:B------:R-:W-:-:S04]  /*0200*/  FSEL R13, R12, RZ, P1 ;  /* 0x000000ff0c0d7208 */ /* 0x000fc80000800000 */
[C---:B------:R-:W-:Y:S02]  /*0210*/  FSETP.GTU.AND P3, PT, R13.reuse, RZ, PT ;  /* 0x000000ff0d00720b */ /* 0x040fe40003f6c000 */
[C---:B-----5:R-:W-:Y:S01]  /*0220*/  FSETP.GEU.AND P1, PT, R13.reuse, -R10, PT ;  /* 0x8000000a0d00720b */ /* 0x060fe20003f2e000 */
[----:B------:R-:W-:Y:S01]  /*0230*/  FADD R10, R13, R10 ;  /* 0x0000000a0d0a7221 */ /* 0x000fe20000000000 */
[----:B------:R-:W-:-:S04]  /*0240*/  SEL R9, RZ, 0x1, P3 ;  /* 0x00000001ff097807 */ /* 0x000fc80001800000 */
[----:B------:R-:W-:-:S05]  /*0250*/  FSEL R7, R10, RZ, P1 ;  /* 0x000000ff0a077208 */ /* 0x000fca0000800000 */
[----:B------:R1:W-:Y:S01]  /*0260*/  @P0 STG.E desc[UR4][R2.64], R7 ;  /* 0x0000000702000986 */ /* 0x0003e2000c101904 */
[----:B------:R-:W-:Y:S05]  /*0270*/  @!P0 EXIT ;  /* 0x000000000000894d */ /* 0x000fea0003800000 */
[----:B------:R-:W-:Y:S01]  /*0280*/  STG.E.U8 desc[UR4][R4.64], R9 ;  /* 0x0000000904007986 */ /* 0x000fe2000c101104 */
[----:B------:R-:W-:Y:S05]  /*0290*/  EXIT ;  /* 0x000000000000794d */ /* 0x000fea0003800000 */
.L_x_0:
[----:B------:R-:W-:-:S00]  /*02a0*/  BRA `(.L_x_0) ;  /* 0xfffffffc00fc7947 */ /* 0x000fc0000383ffff */
[----:B------:R-:W-:-:S00]  /*02b0*/  NOP ;  /* 0x0000000000007918 */ /* 0x000fc00000000000 */
        /* <DEDUP_REMOVED lines=12> */
.L_x_1:


//--------------------- .nv.constant0.triton_poi_fused_add_relu_threshold_backward_2 --------------------------
	.section	.nv.constant0.triton_poi_fused_add_relu_threshold_backward_2,"a",@progbits
	.sectionflags	@""
	.align	4
.nv.constant0.triton_poi_fused_add_relu_threshold_backward_2:
	.zero		572
